//
// Generated by NVIDIA NVVM Compiler
//
// Compiler Build ID: CL-36424714
// Cuda compilation tools, release 13.0, V13.0.88
// Based on NVVM 20.0.0
//

.version 9.0
.target sm_100
.address_size 64

	// .globl	_Z5benesiiPcPiPViiS0_S_

.visible .entry _Z5benesiiPcPiPViiS0_S_(
	.param .u32 _Z5benesiiPcPiPViiS0_S__param_0,
	.param .u32 _Z5benesiiPcPiPViiS0_S__param_1,
	.param .u64 .ptr .align 1 _Z5benesiiPcPiPViiS0_S__param_2,
	.param .u64 .ptr .align 1 _Z5benesiiPcPiPViiS0_S__param_3,
	.param .u64 .ptr .align 1 _Z5benesiiPcPiPViiS0_S__param_4,
	.param .u32 _Z5benesiiPcPiPViiS0_S__param_5,
	.param .u64 .ptr .align 1 _Z5benesiiPcPiPViiS0_S__param_6,
	.param .u64 .ptr .align 1 _Z5benesiiPcPiPViiS0_S__param_7
)
{
	.reg .pred 	%p<23>;
	.reg .b16 	%rs<11>;
	.reg .b32 	%r<137>;
	.reg .b64 	%rd<63>;

	ld.param.u32 	%r23, [_Z5benesiiPcPiPViiS0_S__param_0];
	ld.param.u32 	%r24, [_Z5benesiiPcPiPViiS0_S__param_1];
	ld.param.u64 	%rd24, [_Z5benesiiPcPiPViiS0_S__param_2];
	ld.param.u64 	%rd25, [_Z5benesiiPcPiPViiS0_S__param_3];
	ld.param.u64 	%rd26, [_Z5benesiiPcPiPViiS0_S__param_4];
	ld.param.u32 	%r25, [_Z5benesiiPcPiPViiS0_S__param_5];
	ld.param.u64 	%rd27, [_Z5benesiiPcPiPViiS0_S__param_6];
	ld.param.u64 	%rd28, [_Z5benesiiPcPiPViiS0_S__param_7];
	cvta.to.global.u64 	%rd1, %rd27;
	cvta.to.global.u64 	%rd2, %rd28;
	cvta.to.global.u64 	%rd3, %rd24;
	cvta.to.global.u64 	%rd4, %rd25;
	cvta.to.global.u64 	%rd5, %rd26;
	mov.u32 	%r1, %tid.x;
	mov.u32 	%r27, %tid.y;
	mov.u32 	%r28, %tid.z;
	mov.u32 	%r29, %ntid.x;
	mov.u32 	%r30, %ntid.y;
	mad.lo.s32 	%r31, %r28, %r30, %r27;
	mad.lo.s32 	%r32, %r31, %r29, %r1;
	and.b32  	%r33, %r32, 1073741822;
	mul.lo.s32 	%r34, %r29, %r30;
	mov.u32 	%r35, %ntid.z;
	mul.lo.s32 	%r36, %r34, %r35;
	sub.s32 	%r37, %r36, %r33;
	min.u32 	%r38, %r37, 2;
	sub.s32 	%r39, 32, %r38;
	mov.b32 	%r40, -1;
	shr.u32 	%r41, %r40, %r39;
	// begin inline asm
	mov.u32 %r26, %laneid;
	// end inline asm
	and.b32  	%r42, %r26, -2;
	shl.b32 	%r2, %r41, %r42;
	mov.u32 	%r3, %ctaid.x;
	setp.ne.s32 	%p2, %r3, 0;
	@%p2 bra 	$L__BB0_5;
	shl.b32 	%r4, %r1, 1;
	shr.u32 	%r120, %r23, 31;
	add.s32 	%r121, %r23, %r120;
	shr.s32 	%r122, %r121, 1;
	add.s32 	%r123, %r122, %r1;
	mul.wide.u32 	%rd58, %r123, 4;
	add.s64 	%rd6, %rd5, %rd58;
	add.s32 	%r124, %r23, %r4;
	cvt.u64.u32 	%rd59, %r124;
	add.s64 	%rd7, %rd3, %rd59;
	add.s32 	%r125, %r124, 1;
	cvt.u64.u32 	%rd60, %r125;
	add.s64 	%rd8, %rd3, %rd60;
	mov.b32 	%r133, 0;
$L__BB0_2:
	add.s32 	%r126, %r4, %r133;
	mul.wide.s32 	%rd61, %r126, 4;
	add.s64 	%rd62, %rd1, %rd61;
	ld.global.u32 	%r6, [%rd62];
	ld.global.u32 	%r7, [%rd62+4];
	add.s32 	%r133, %r133, %r23;
$L__BB0_3:
	ld.volatile.global.u32 	%r127, [%rd6];
	setp.eq.s32 	%p20, %r127, 1;
	@%p20 bra 	$L__BB0_3;
	and.b32  	%r128, %r6, %r25;
	and.b32  	%r129, %r7, %r25;
	setp.lt.s32 	%p21, %r128, %r129;
	selp.b32 	%r130, %r7, %r6, %p21;
	selp.b32 	%r131, %r6, %r7, %p21;
	st.global.u8 	[%rd7], %r131;
	st.global.u8 	[%rd8], %r130;
	bar.warp.sync 	%r2;
	mov.b32 	%r132, 1;
	st.volatile.global.u32 	[%rd6], %r132;
	setp.lt.s32 	%p22, %r133, 131072;
	@%p22 bra 	$L__BB0_2;
	bra.uni 	$L__BB0_27;
$L__BB0_5:
	setp.ge.u32 	%p3, %r3, %r24;
	@%p3 bra 	$L__BB0_14;
	shr.u32 	%r89, %r23, 31;
	add.s32 	%r90, %r23, %r89;
	shr.s32 	%r91, %r90, 1;
	mad.lo.s32 	%r93, %r91, %r3, %r1;
	mul.wide.u32 	%rd46, %r93, 4;
	add.s64 	%rd9, %rd5, %rd46;
	shl.b32 	%r9, %r1, 1;
	add.s32 	%r94, %r3, -1;
	mad.lo.s32 	%r95, %r23, %r94, %r9;
	mul.wide.u32 	%rd47, %r95, 4;
	add.s64 	%rd10, %rd4, %rd47;
	add.s32 	%r96, %r95, 1;
	mul.wide.u32 	%rd48, %r96, 4;
	add.s64 	%rd11, %rd4, %rd48;
	mul.lo.s32 	%r10, %r23, %r3;
	mov.u32 	%r97, %nctaid.x;
	add.s32 	%r98, %r97, -1;
	setp.ne.s32 	%p13, %r3, %r98;
	add.s32 	%r99, %r24, -1;
	setp.ne.s32 	%p14, %r3, %r99;
	and.pred  	%p1, %p13, %p14;
	add.s32 	%r100, %r93, %r91;
	mul.wide.u32 	%rd49, %r100, 4;
	add.s64 	%rd12, %rd5, %rd49;
	add.s32 	%r101, %r10, %r23;
	add.s32 	%r102, %r101, %r9;
	cvt.u64.u32 	%rd50, %r102;
	add.s64 	%rd13, %rd3, %rd50;
	add.s32 	%r103, %r102, 1;
	cvt.u64.u32 	%rd51, %r103;
	add.s64 	%rd14, %rd3, %rd51;
	mov.b32 	%r134, 0;
	not.pred 	%p18, %p1;
$L__BB0_7:
	ld.volatile.global.u32 	%r104, [%rd9];
	setp.eq.s32 	%p15, %r104, 0;
	@%p15 bra 	$L__BB0_7;
	ld.global.u32 	%r105, [%rd10];
	ld.global.u32 	%r106, [%rd11];
	add.s32 	%r107, %r105, %r10;
	cvt.u64.u32 	%rd52, %r107;
	add.s64 	%rd53, %rd3, %rd52;
	ld.global.u8 	%rs1, [%rd53];
	add.s32 	%r108, %r106, %r10;
	cvt.u64.u32 	%rd54, %r108;
	add.s64 	%rd55, %rd3, %rd54;
	ld.global.u8 	%rs2, [%rd55];
	mov.b32 	%r109, 0;
	st.volatile.global.u32 	[%rd9], %r109;
$L__BB0_9:
	ld.volatile.global.u32 	%r110, [%rd12];
	setp.eq.s32 	%p16, %r110, 1;
	@%p16 bra 	$L__BB0_9;
	cvt.u32.u16 	%r111, %rs1;
	cvt.s32.s8 	%r112, %r111;
	and.b32  	%r113, %r25, %r112;
	cvt.u32.u16 	%r114, %rs2;
	cvt.s32.s8 	%r115, %r114;
	and.b32  	%r116, %r25, %r115;
	setp.lt.s32 	%p17, %r113, %r116;
	selp.b16 	%rs9, %rs2, %rs1, %p17;
	selp.b16 	%rs3, %rs1, %rs2, %p17;
	st.global.u8 	[%rd13], %rs3;
	st.global.u8 	[%rd14], %rs9;
	@%p18 bra 	$L__BB0_12;
	mov.b32 	%r118, 1;
	st.volatile.global.u32 	[%rd12], %r118;
	bar.warp.sync 	%r2;
	bra.uni 	$L__BB0_13;
$L__BB0_12:
	add.s32 	%r117, %r9, %r134;
	cvt.s64.s32 	%rd56, %r117;
	add.s64 	%rd57, %rd2, %rd56;
	st.global.u8 	[%rd57], %rs3;
	ld.global.u8 	%rs10, [%rd14];
	st.global.u8 	[%rd57+1], %rs10;
$L__BB0_13:
	add.s32 	%r134, %r134, %r23;
	setp.lt.s32 	%p19, %r134, 131072;
	@%p19 bra 	$L__BB0_7;
	bra.uni 	$L__BB0_27;
$L__BB0_14:
	setp.eq.s32 	%p4, %r3, %r24;
	@%p4 bra 	$L__BB0_21;
	shr.u32 	%r44, %r23, 31;
	add.s32 	%r45, %r23, %r44;
	shr.s32 	%r46, %r45, 1;
	mad.lo.s32 	%r47, %r46, %r3, %r1;
	mul.wide.u32 	%rd29, %r47, 4;
	add.s64 	%rd15, %rd5, %rd29;
	shl.b32 	%r13, %r1, 1;
	rem.u32 	%r48, %r3, %r24;
	add.s32 	%r49, %r48, -1;
	mad.lo.s32 	%r50, %r49, %r23, %r13;
	mul.wide.u32 	%rd30, %r50, 4;
	add.s64 	%rd16, %rd4, %rd30;
	add.s32 	%r51, %r50, 1;
	mul.wide.u32 	%rd31, %r51, 4;
	add.s64 	%rd17, %rd4, %rd31;
	mul.lo.s32 	%r14, %r23, %r3;
	mov.u32 	%r52, %nctaid.x;
	add.s32 	%r15, %r52, -1;
	add.s32 	%r53, %r47, %r46;
	mul.wide.u32 	%rd32, %r53, 4;
	add.s64 	%rd18, %rd5, %rd32;
	add.s32 	%r54, %r14, %r23;
	add.s32 	%r55, %r54, %r13;
	cvt.u64.u32 	%rd33, %r55;
	add.s64 	%rd19, %rd3, %rd33;
	add.s32 	%r56, %r55, 1;
	cvt.u64.u32 	%rd34, %r56;
	add.s64 	%rd20, %rd3, %rd34;
	mov.b32 	%r136, 131072;
$L__BB0_16:
	ld.volatile.global.u32 	%r57, [%rd15];
	setp.eq.s32 	%p5, %r57, 0;
	@%p5 bra 	$L__BB0_16;
	ld.global.u32 	%r58, [%rd16];
	ld.global.u32 	%r59, [%rd17];
	add.s32 	%r60, %r58, %r14;
	cvt.u64.u32 	%rd35, %r60;
	add.s64 	%rd36, %rd3, %rd35;
	ld.global.u8 	%rs4, [%rd36];
	add.s32 	%r61, %r59, %r14;
	cvt.u64.u32 	%rd37, %r61;
	add.s64 	%rd38, %rd3, %rd37;
	ld.global.u8 	%rs5, [%rd38];
	mov.b32 	%r62, 0;
	st.volatile.global.u32 	[%rd15], %r62;
$L__BB0_18:
	ld.volatile.global.u32 	%r63, [%rd18];
	setp.eq.s32 	%p6, %r63, 1;
	@%p6 bra 	$L__BB0_18;
	setp.eq.s32 	%p7, %r3, %r15;
	cvt.u32.u16 	%r64, %rs4;
	cvt.s32.s8 	%r65, %r64;
	and.b32  	%r66, %r25, %r65;
	cvt.u32.u16 	%r67, %rs5;
	cvt.s32.s8 	%r68, %r67;
	and.b32  	%r69, %r25, %r68;
	setp.lt.s32 	%p8, %r66, %r69;
	selp.b16 	%rs7, %rs5, %rs4, %p8;
	selp.b16 	%rs6, %rs4, %rs5, %p8;
	st.global.u8 	[%rd19], %rs6;
	st.global.u8 	[%rd20], %rs7;
	@%p7 bra 	$L__BB0_25;
	mov.b32 	%r70, 1;
	st.volatile.global.u32 	[%rd18], %r70;
	bar.warp.sync 	%r2;
	bra.uni 	$L__BB0_26;
$L__BB0_21:
	shl.b32 	%r16, %r1, 1;
	shr.u32 	%r73, %r23, 31;
	add.s32 	%r74, %r23, %r73;
	shr.s32 	%r75, %r74, 1;
	mad.lo.s32 	%r76, %r75, %r24, %r75;
	add.s32 	%r77, %r76, %r1;
	mul.wide.u32 	%rd41, %r77, 4;
	add.s64 	%rd21, %rd5, %rd41;
	mad.lo.s32 	%r78, %r23, %r24, %r23;
	add.s32 	%r79, %r78, %r16;
	cvt.u64.u32 	%rd42, %r79;
	add.s64 	%rd22, %rd3, %rd42;
	add.s32 	%r80, %r79, 1;
	cvt.u64.u32 	%rd43, %r80;
	add.s64 	%rd23, %rd3, %rd43;
	mov.b32 	%r135, 131072;
$L__BB0_22:
	add.s32 	%r81, %r16, %r135;
	mul.wide.s32 	%rd44, %r81, 4;
	add.s64 	%rd45, %rd1, %rd44;
	ld.global.u32 	%r18, [%rd45];
	ld.global.u32 	%r19, [%rd45+4];
	add.s32 	%r135, %r135, %r23;
$L__BB0_23:
	ld.volatile.global.u32 	%r82, [%rd21];
	setp.eq.s32 	%p10, %r82, 1;
	@%p10 bra 	$L__BB0_23;
	and.b32  	%r83, %r18, %r25;
	and.b32  	%r84, %r19, %r25;
	setp.lt.s32 	%p11, %r83, %r84;
	selp.b32 	%r85, %r19, %r18, %p11;
	selp.b32 	%r86, %r18, %r19, %p11;
	st.global.u8 	[%rd22], %r86;
	st.global.u8 	[%rd23], %r85;
	mov.b32 	%r87, 1;
	st.volatile.global.u32 	[%rd21], %r87;
	bar.warp.sync 	%r2;
	setp.lt.s32 	%p12, %r135, 262144;
	@%p12 bra 	$L__BB0_22;
	bra.uni 	$L__BB0_27;
$L__BB0_25:
	add.s32 	%r71, %r13, %r136;
	cvt.s64.s32 	%rd39, %r71;
	add.s64 	%rd40, %rd2, %rd39;
	st.global.u8 	[%rd40], %rs6;
	ld.global.u8 	%rs8, [%rd20];
	st.global.u8 	[%rd40+1], %rs8;
$L__BB0_26:
	add.s32 	%r136, %r136, %r23;
	setp.lt.s32 	%p9, %r136, 262144;
	@%p9 bra 	$L__BB0_16;
$L__BB0_27:
	ret;

}


// ===== COMPILED SASS (sm_100) =====

	.target	sm_100

	.elftype	@"ET_EXEC"


//--------------------- .note.nv.tkinfo           --------------------------
	.section	.note.nv.tkinfo,"",@"SHT_NOTE"
	.sectionflags	@"SHF_NOTE_NV_TKINFO"
	.tkinfo
        /*0018*/ 	.word	0x00000002
        /*0030*/ 	.string	""
        /*0030*/ 	.string	"ptxas"
        /*0030*/ 	.string	"Cuda compilation tools, release 13.0, V13.0.88"
        /*0030*/ 	.string	"Build cuda_13.0.r13.0/compiler.36424714_0"
        /*0030*/ 	.string	"-arch sm_100 -m 64 "



//--------------------- .note.nv.cuinfo           --------------------------
	.section	.note.nv.cuinfo,"",@"SHT_NOTE"
	.sectionflags	@"SHF_NOTE_NV_CUINFO"
        /*0018*/ 	.short	0x0002
        /*001a*/ 	.short	0x0064
        /*001c*/ 	.short	0x0082
	.zero		2


//--------------------- .nv.info                  --------------------------
	.section	.nv.info,"",@"SHT_CUDA_INFO"
	.align	4


	//----- nvinfo : EIATTR_REGCOUNT
	.align		4
        /*0000*/ 	.byte	0x04, 0x2f
        /*0002*/ 	.short	(.L_1 - .L_0)
	.align		4
.L_0:
        /*0004*/ 	.word	index@(_Z5benesiiPcPiPViiS0_S_)
        /*0008*/ 	.word	0x00000018


	//----- nvinfo : EIATTR_FRAME_SIZE
	.align		4
.L_1:
        /*000c*/ 	.byte	0x04, 0x11
        /*000e*/ 	.short	(.L_3 - .L_2)
	.align		4
.L_2:
        /*0010*/ 	.word	index@(_Z5benesiiPcPiPViiS0_S_)
        /*0014*/ 	.word	0x00000000


	//----- nvinfo : EIATTR_MIN_STACK_SIZE
	.align		4
.L_3:
        /*0018*/ 	.byte	0x04, 0x12
        /*001a*/ 	.short	(.L_5 - .L_4)
	.align		4
.L_4:
        /*001c*/ 	.word	index@(_Z5benesiiPcPiPViiS0_S_)
        /*0020*/ 	.word	0x00000000
.L_5:


//--------------------- .nv.compat                --------------------------
	.section	.nv.compat,"",@"SHT_CUDA_COMPAT_INFO"
	.align	4
        /*0000*/ 	.byte	0x02, 0x09, 0x00, 0x00, 0x02, 0x02, 0x01, 0x00, 0x02, 0x05, 0x05, 0x00, 0x03, 0x07, 0x01, 0x01
        /*0010*/ 	.byte	0x02, 0x03, 0x00, 0x00, 0x02, 0x06, 0x01, 0x00, 0x04, 0x0b, 0x08, 0x00, 0x09, 0x00, 0x00, 0x00
        /*0020*/ 	.byte	0x00, 0x00, 0x00, 0x00


//--------------------- .nv.info._Z5benesiiPcPiPViiS0_S_ --------------------------
	.section	.nv.info._Z5benesiiPcPiPViiS0_S_,"",@"SHT_CUDA_INFO"
	.sectionflags	@""
	.align	4


	//----- nvinfo : EIATTR_CUDA_API_VERSION
	.align		4
        /*0000*/ 	.byte	0x04, 0x37
        /*0002*/ 	.short	(.L_7 - .L_6)
.L_6:
        /*0004*/ 	.word	0x00000082


	//----- nvinfo : EIATTR_KPARAM_INFO
	.align		4
.L_7:
        /*0008*/ 	.byte	0x04, 0x17
        /*000a*/ 	.short	(.L_9 - .L_8)
.L_8:
        /*000c*/ 	.word	0x00000000
        /*0010*/ 	.short	0x0007
        /*0012*/ 	.short	0x0030
        /*0014*/ 	.byte	0x00, 0xf5, 0x21, 0x00


	//----- nvinfo : EIATTR_KPARAM_INFO
	.align		4
.L_9:
        /*0018*/ 	.byte	0x04, 0x17
        /*001a*/ 	.short	(.L_11 - .L_10)
.L_10:
        /*001c*/ 	.word	0x00000000
        /*0020*/ 	.short	0x0006
        /*0022*/ 	.short	0x0028
        /*0024*/ 	.byte	0x00, 0xf5, 0x21, 0x00


	//----- nvinfo : EIATTR_KPARAM_INFO
	.align		4
.L_11:
        /*0028*/ 	.byte	0x04, 0x17
        /*002a*/ 	.short	(.L_13 - .L_12)
.L_12:
        /*002c*/ 	.word	0x00000000
        /*0030*/ 	.short	0x0005
        /*0032*/ 	.short	0x0020
        /*0034*/ 	.byte	0x00, 0xf0, 0x11, 0x00


	//----- nvinfo : EIATTR_KPARAM_INFO
	.align		4
.L_13:
        /*0038*/ 	.byte	0x04, 0x17
        /*003a*/ 	.short	(.L_15 - .L_14)
.L_14:
        /*003c*/ 	.word	0x00000000
        /*0040*/ 	.short	0x0004
        /*0042*/ 	.short	0x0018
        /*0044*/ 	.byte	0x00, 0xf5, 0x21, 0x00


	//----- nvinfo : EIATTR_KPARAM_INFO
	.align		4
.L_15:
        /*0048*/ 	.byte	0x04, 0x17
        /*004a*/ 	.short	(.L_17 - .L_16)
.L_16:
        /*004c*/ 	.word	0x00000000
        /*0050*/ 	.short	0x0003
        /*0052*/ 	.short	0x0010
        /*0054*/ 	.byte	0x00, 0xf5, 0x21, 0x00


	//----- nvinfo : EIATTR_KPARAM_INFO
	.align		4
.L_17:
        /*0058*/ 	.byte	0x04, 0x17
        /*005a*/ 	.short	(.L_19 - .L_18)
.L_18:
        /*005c*/ 	.word	0x00000000
        /*0060*/ 	.short	0x0002
        /*0062*/ 	.short	0x0008
        /*0064*/ 	.byte	0x00, 0xf5, 0x21, 0x00


	//----- nvinfo : EIATTR_KPARAM_INFO
	.align		4
.L_19:
        /*0068*/ 	.byte	0x04, 0x17
        /*006a*/ 	.short	(.L_21 - .L_20)
.L_20:
        /*006c*/ 	.word	0x00000000
        /*0070*/ 	.short	0x0001
        /*0072*/ 	.short	0x0004
        /*0074*/ 	.byte	0x00, 0xf0, 0x11, 0x00


	//----- nvinfo : EIATTR_KPARAM_INFO
	.align		4
.L_21:
        /*0078*/ 	.byte	0x04, 0x17
        /*007a*/ 	.short	(.L_23 - .L_22)
.L_22:
        /*007c*/ 	.word	0x00000000
        /*0080*/ 	.short	0x0000
        /*0082*/ 	.short	0x0000
        /*0084*/ 	.byte	0x00, 0xf0, 0x11, 0x00


	//----- nvinfo : EIATTR_SPARSE_MMA_MASK
	.align		4
.L_23:
        /*0088*/ 	.byte	0x03, 0x50
        /*008a*/ 	.short	0x0000


	//----- nvinfo : EIATTR_MAXREG_COUNT
	.align		4
        /*008c*/ 	.byte	0x03, 0x1b
        /*008e*/ 	.short	0x00ff


	//----- nvinfo : EIATTR_MERCURY_ISA_VERSION
	.align		4
        /*0090*/ 	.byte	0x03, 0x5f
        /*0092*/ 	.short	0x0101


	//----- nvinfo : EIATTR_COOP_GROUP_MASK_REGIDS
	.align		4
        /*0094*/ 	.byte	0x04, 0x29
        /*0096*/ 	.short	(.L_25 - .L_24)


	//   ....[0]....
.L_24:
        /*0098*/ 	.word	0x05000000


	//   ....[1]....
        /*009c*/ 	.word	0x05000000


	//   ....[2]....
        /*00a0*/ 	.word	0x05000000


	//   ....[3]....
        /*00a4*/ 	.word	0x05000000


	//----- nvinfo : EIATTR_COOP_GROUP_INSTR_OFFSETS
	.align		4
.L_25:
        /*00a8*/ 	.byte	0x04, 0x28
        /*00aa*/ 	.short	(.L_27 - .L_26)


	//   ....[0]....
.L_26:
        /*00ac*/ 	.word	0x000003b0


	//   ....[1]....
        /*00b0*/ 	.word	0x00000850


	//   ....[2]....
        /*00b4*/ 	.word	0x00000e60


	//   ....[3]....
        /*00b8*/ 	.word	0x000011b0


	//----- nvinfo : EIATTR_VRC_CTA_INIT_COUNT
	.align		4
.L_27:
        /*00bc*/ 	.byte	0x02, 0x4a
	.zero		1
	.zero		1


	//----- nvinfo : EIATTR_EXIT_INSTR_OFFSETS
	.align		4
        /*00c0*/ 	.byte	0x04, 0x1c
        /*00c2*/ 	.short	(.L_29 - .L_28)


	//   ....[0]....
.L_28:
        /*00c4*/ 	.word	0x000003e0


	//   ....[1]....
        /*00c8*/ 	.word	0x00000910


	//   ....[2]....
        /*00cc*/ 	.word	0x00000f20


	//   ....[3]....
        /*00d0*/ 	.word	0x000011d0


	//----- nvinfo : EIATTR_CRS_STACK_SIZE
	.align		4
.L_29:
        /*00d4*/ 	.byte	0x04, 0x1e
        /*00d6*/ 	.short	(.L_31 - .L_30)
.L_30:
        /*00d8*/ 	.word	0x00000000


	//----- nvinfo : EIATTR_CBANK_PARAM_SIZE
	.align		4
.L_31:
        /*00dc*/ 	.byte	0x03, 0x19
        /*00de*/ 	.short	0x0038


	//----- nvinfo : EIATTR_PARAM_CBANK
	.align		4
        /*00e0*/ 	.byte	0x04, 0x0a
        /*00e2*/ 	.short	(.L_33 - .L_32)
	.align		4
.L_32:
        /*00e4*/ 	.word	index@(.nv.constant0._Z5benesiiPcPiPViiS0_S_)
        /*00e8*/ 	.short	0x0380
        /*00ea*/ 	.short	0x0038


	//----- nvinfo : EIATTR_SW_WAR
	.align		4
.L_33:
        /*00ec*/ 	.byte	0x04, 0x36
        /*00ee*/ 	.short	(.L_35 - .L_34)
.L_34:
        /*00f0*/ 	.word	0x00000008
.L_35:


//--------------------- .nv.callgraph             --------------------------
	.section	.nv.callgraph,"",@"SHT_CUDA_CALLGRAPH"
	.align	4
	.sectionentsize	8
	.align		4
        /*0000*/ 	.word	0x00000000
	.align		4
        /*0004*/ 	.word	0xffffffff
	.align		4
        /*0008*/ 	.word	0x00000000
	.align		4
        /*000c*/ 	.word	0xfffffffe
	.align		4
        /*0010*/ 	.word	0x00000000
	.align		4
        /*0014*/ 	.word	0xfffffffd
	.align		4
        /*0018*/ 	.word	0x00000000
	.align		4
        /*001c*/ 	.word	0xfffffffc


//--------------------- .text._Z5benesiiPcPiPViiS0_S_ --------------------------
	.section	.text._Z5benesiiPcPiPViiS0_S_,"ax",@progbits
	.align	128
        .global         _Z5benesiiPcPiPViiS0_S_
        .type           _Z5benesiiPcPiPViiS0_S_,@function
        .size           _Z5benesiiPcPiPViiS0_S_,(.L_x_24 - _Z5benesiiPcPiPViiS0_S_)
        .other          _Z5benesiiPcPiPViiS0_S_,@"STO_CUDA_ENTRY STV_DEFAULT"
_Z5benesiiPcPiPViiS0_S_:
.text._Z5benesiiPcPiPViiS0_S_:
[----:B------:R-:W-:Y:S01]  /*0000*/  LDC R1, c[0x0][0x37c] ;  /* 0x0000df00ff017b82 */ /* 0x000fe20000000800 */
[----:B------:R-:W0:Y:S01]  /*0010*/  S2R R3, SR_TID.Y ;  /* 0x0000000000037919 */ /* 0x000e220000002200 */
[----:B------:R-:W1:Y:S06]  /*0020*/  LDCU UR4, c[0x0][0x360] ;  /* 0x00006c00ff0477ac */ /* 0x000e6c0008000800 */
[----:B------:R-:W2:Y:S01]  /*0030*/  S2UR UR8, SR_CTAID.X ;  /* 0x00000000000879c3 */ /* 0x000ea20000002500 */
[----:B------:R-:W0:Y:S01]  /*0040*/  S2R R0, SR_TID.Z ;  /* 0x0000000000007919 */ /* 0x000e220000002300 */
[----:B------:R-:W0:Y:S01]  /*0050*/  LDCU UR5, c[0x0][0x364] ;  /* 0x00006c80ff0577ac */ /* 0x000e220008000800 */
[----:B------:R-:W1:Y:S01]  /*0060*/  S2R R2, SR_TID.X ;  /* 0x0000000000027919 */ /* 0x000e620000002100 */
[----:B------:R-:W3:Y:S04]  /*0070*/  LDCU.64 UR6, c[0x0][0x358] ;  /* 0x00006b00ff0677ac */ /* 0x000ee80008000a00 */
[----:B------:R-:W4:Y:S01]  /*0080*/  LDC R4, c[0x0][0x368] ;  /* 0x0000da00ff047b82 */ /* 0x000f220000000800 */
[----:B------:R-:W5:Y:S01]  /*0090*/  S2R R5, SR_LANEID ;  /* 0x0000000000057919 */ /* 0x000f620000000000 */
[----:B--2---:R-:W-:Y:S01]  /*00a0*/  UISETP.NE.AND UP0, UPT, UR8, URZ, UPT ;  /* 0x000000ff0800728c */ /* 0x004fe2000bf05270 */
[----:B0-----:R-:W-:-:S02]  /*00b0*/  IMAD R3, R0, UR5, R3 ;  /* 0x0000000500037c24 */ /* 0x001fc4000f8e0203 */
[----:B------:R-:W-:Y:S02]  /*00c0*/  IMAD.MOV.U32 R0, RZ, RZ, -0x1 ;  /* 0xffffffffff007424 */ /* 0x000fe400078e00ff */
[----:B-1----:R-:W-:Y:S01]  /*00d0*/  IMAD R3, R3, UR4, R2 ;  /* 0x0000000403037c24 */ /* 0x002fe2000f8e0202 */
[----:B------:R-:W-:-:S04]  /*00e0*/  UIMAD UR4, UR4, UR5, URZ ;  /* 0x00000005040472a4 */ /* 0x000fc8000f8e02ff */
[----:B------:R-:W-:-:S05]  /*00f0*/  LOP3.LUT R3, R3, 0x3ffffffe, RZ, 0xc0, !PT ;  /* 0x3ffffffe03037812 */ /* 0x000fca00078ec0ff */
[----:B----4-:R-:W-:-:S05]  /*0100*/  IMAD R3, R4, UR4, -R3 ;  /* 0x0000000404037c24 */ /* 0x010fca000f8e0a03 */
[----:B------:R-:W-:-:S04]  /*0110*/  VIMNMX.U32 R3, PT, PT, R3, 0x2, PT ;  /* 0x0000000203037848 */ /* 0x000fc80003fe0000 */
[----:B------:R-:W-:-:S04]  /*0120*/  IADD3 R3, PT, PT, -R3, 0x20, RZ ;  /* 0x0000002003037810 */ /* 0x000fc80007ffe1ff */
[----:B------:R-:W-:Y:S02]  /*0130*/  SHF.R.U32.HI R0, RZ, R3, R0 ;  /* 0x00000003ff007219 */ /* 0x000fe40000011600 */
[----:B-----5:R-:W-:-:S04]  /*0140*/  LOP3.LUT R3, R5, 0xfffffffe, RZ, 0xc0, !PT ;  /* 0xfffffffe05037812 */ /* 0x020fc800078ec0ff */
[----:B------:R-:W-:Y:S01]  /*0150*/  SHF.L.U32 R0, R0, R3, RZ ;  /* 0x0000000300007219 */ /* 0x000fe200000006ff */
[----:B---3--:R-:W-:Y:S06]  /*0160*/  BRA.U UP0, `(.L_x_0) ;  /* 0x0000000100a07547 */ /* 0x008fec000b800000 */
[----:B------:R-:W0:Y:S01]  /*0170*/  LDC R3, c[0x0][0x380] ;  /* 0x0000e000ff037b82 */ /* 0x000e220000000800 */
[----:B------:R-:W1:Y:S07]  /*0180*/  LDCU.64 UR4, c[0x0][0x388] ;  /* 0x00007100ff0477ac */ /* 0x000e6e0008000a00 */
[----:B------:R-:W2:Y:S01]  /*0190*/  LDC.64 R8, c[0x0][0x398] ;  /* 0x0000e600ff087b82 */ /* 0x000ea20000000a00 */
[----:B0-----:R-:W-:Y:S01]  /*01a0*/  IMAD R4, R2, 0x2, R3 ;  /* 0x0000000202047824 */ /* 0x001fe200078e0203 */
[----:B------:R-:W-:-:S03]  /*01b0*/  LEA.HI R3, R3, R3, RZ, 0x1 ;  /* 0x0000000303037211 */ /* 0x000fc600078f08ff */
[C---:B------:R-:W-:Y:S01]  /*01c0*/  VIADD R6, R4.reuse, 0x1 ;  /* 0x0000000104067836 */ /* 0x040fe20000000000 */
[----:B------:R-:W-:Y:S02]  /*01d0*/  LEA.HI.SX32 R3, R3, R2, 0x1f ;  /* 0x0000000203037211 */ /* 0x000fe400078ffaff */
[----:B-1----:R-:W-:Y:S02]  /*01e0*/  IADD3 R4, P0, PT, R4, UR4, RZ ;  /* 0x0000000404047c10 */ /* 0x002fe4000ff1e0ff */
[----:B------:R-:W-:Y:S01]  /*01f0*/  IADD3 R6, P1, PT, R6, UR4, RZ ;  /* 0x0000000406067c10 */ /* 0x000fe2000ff3e0ff */
[----:B--2---:R-:W-:-:S04]  /*0200*/  IMAD.WIDE.U32 R8, R3, 0x4, R8 ;  /* 0x0000000403087825 */ /* 0x004fc800078e0008 */
[----:B------:R-:W-:Y:S02]  /*0210*/  IMAD.X R5, RZ, RZ, UR5, P0 ;  /* 0x00000005ff057e24 */ /* 0x000fe400080e06ff */
[----:B------:R-:W-:Y:S02]  /*0220*/  IMAD.X R7, RZ, RZ, UR5, P1 ;  /* 0x00000005ff077e24 */ /* 0x000fe400088e06ff */
[----:B------:R-:W-:-:S07]  /*0230*/  IMAD.MOV.U32 R3, RZ, RZ, RZ ;  /* 0x000000ffff037224 */ /* 0x000fce00078e00ff */
.L_x_3:
[----:B0-----:R-:W0:Y:S01]  /*0240*/  LDC.64 R10, c[0x0][0x3a8] ;  /* 0x0000ea00ff0a7b82 */ /* 0x001e220000000a00 */
[----:B------:R-:W-:Y:S01]  /*0250*/  IMAD R13, R2, 0x2, R3 ;  /* 0x00000002020d7824 */ /* 0x000fe200078e0203 */
[----:B------:R-:W1:Y:S03]  /*0260*/  LDCU UR4, c[0x0][0x380] ;  /* 0x00007000ff0477ac */ /* 0x000e660008000800 */
[----:B0-----:R-:W-:-:S05]  /*0270*/  IMAD.WIDE R10, R13, 0x4, R10 ;  /* 0x000000040d0a7825 */ /* 0x001fca00078e020a */
[----:B------:R0:W5:Y:S04]  /*0280*/  LDG.E R12, desc[UR6][R10.64] ;  /* 0x000000060a0c7981 */ /* 0x000168000c1e1900 */
[----:B------:R0:W5:Y:S01]  /*0290*/  LDG.E R15, desc[UR6][R10.64+0x4] ;  /* 0x000004060a0f7981 */ /* 0x000162000c1e1900 */
[----:B------:R-:W-:Y:S01]  /*02a0*/  BSSY B0, `(.L_x_1) ;  /* 0x0000006000007945 */ /* 0x000fe20003800000 */
[----:B-1----:R-:W-:-:S07]  /*02b0*/  IADD3 R3, PT, PT, R3, UR4, RZ ;  /* 0x0000000403037c10 */ /* 0x002fce000fffe0ff */
.L_x_2:
[----:B0-----:R-:W2:Y:S01]  /*02c0*/  LDG.E.STRONG.SYS R10, desc[UR6][R8.64] ;  /* 0x00000006080a7981 */ /* 0x001ea2000c1f5900 */
[----:B------:R-:W-:Y:S05]  /*02d0*/  YIELD ;  /* 0x0000000000007946 */ /* 0x000fea0003800000 */
[----:B--2---:R-:W-:-:S13]  /*02e0*/  ISETP.NE.AND P0, PT, R10, 0x1, PT ;  /* 0x000000010a00780c */ /* 0x004fda0003f05270 */
[----:B------:R-:W-:Y:S05]  /*02f0*/  @!P0 BRA `(.L_x_2) ;  /* 0xfffffffc00f08947 */ /* 0x000fea000383ffff */
[----:B------:R-:W-:Y:S05]  /*0300*/  BSYNC B0 ;  /* 0x0000000000007941 */ /* 0x000fea0003800000 */
.L_x_1:
[----:B------:R-:W0:Y:S02]  /*0310*/  LDCU UR4, c[0x0][0x3a0] ;  /* 0x00007400ff0477ac */ /* 0x000e240008000800 */
[----:B0----5:R-:W-:Y:S02]  /*0320*/  LOP3.LUT R10, R12, UR4, RZ, 0xc0, !PT ;  /* 0x000000040c0a7c12 */ /* 0x021fe4000f8ec0ff */
[----:B------:R-:W-:-:S04]  /*0330*/  LOP3.LUT R11, R15, UR4, RZ, 0xc0, !PT ;  /* 0x000000040f0b7c12 */ /* 0x000fc8000f8ec0ff */
[----:B------:R-:W-:-:S04]  /*0340*/  ISETP.GE.AND P0, PT, R10, R11, PT ;  /* 0x0000000b0a00720c */ /* 0x000fc80003f06270 */
[----:B------:R-:W-:Y:S02]  /*0350*/  SEL R13, R12, R15, !P0 ;  /* 0x0000000f0c0d7207 */ /* 0x000fe40004000000 */
[----:B------:R-:W-:Y:S01]  /*0360*/  SEL R11, R15, R12, !P0 ;  /* 0x0000000c0f0b7207 */ /* 0x000fe20004000000 */
[----:B------:R-:W-:Y:S01]  /*0370*/  IMAD.MOV.U32 R15, RZ, RZ, 0x1 ;  /* 0x00000001ff0f7424 */ /* 0x000fe200078e00ff */
[----:B------:R-:W-:Y:S01]  /*0380*/  ISETP.GE.AND P0, PT, R3, 0x20000, PT ;  /* 0x000200000300780c */ /* 0x000fe20003f06270 */
[----:B------:R0:W-:Y:S04]  /*0390*/  STG.E.U8 desc[UR6][R4.64], R13 ;  /* 0x0000000d04007986 */ /* 0x0001e8000c101106 */
[----:B------:R0:W-:Y:S01]  /*03a0*/  STG.E.U8 desc[UR6][R6.64], R11 ;  /* 0x0000000b06007986 */ /* 0x0001e2000c101106 */
[----:B------:R-:W-:Y:S05]  /*03b0*/  WARPSYNC R0 ;  /* 0x0000000000007348 */ /* 0x000fea0003800000 */
[----:B------:R0:W-:Y:S02]  /*03c0*/  STG.E.STRONG.SYS desc[UR6][R8.64], R15 ;  /* 0x0000000f08007986 */ /* 0x0001e4000c115906 */
[----:B------:R-:W-:Y:S05]  /*03d0*/  @!P0 BRA `(.L_x_3) ;  /* 0xfffffffc00988947 */ /* 0x000fea000383ffff */
[----:B------:R-:W-:Y:S05]  /*03e0*/  EXIT ;  /* 0x000000000000794d */ /* 0x000fea0003800000 */
.L_x_0:
[----:B------:R-:W0:Y:S02]  /*03f0*/  LDC R3, c[0x0][0x384] ;  /* 0x0000e100ff037b82 */ /* 0x000e240000000800 */
[----:B0-----:R-:W-:-:S13]  /*0400*/  ISETP.LE.U32.AND P0, PT, R3, UR8, PT ;  /* 0x0000000803007c0c */ /* 0x001fda000bf03070 */
[----:B------:R-:W-:Y:S05]  /*0410*/  @P0 BRA `(.L_x_4) ;  /* 0x0000000400400947 */ /* 0x000fea0003800000 */
[----:B------:R-:W0:Y:S01]  /*0420*/  LDC R13, c[0x0][0x380] ;  /* 0x0000e000ff0d7b82 */ /* 0x000e220000000800 */
[----:B------:R-:W1:Y:S01]  /*0430*/  LDCU.64 UR10, c[0x0][0x388] ;  /* 0x00007100ff0a77ac */ /* 0x000e620008000a00 */
[----:B------:R-:W-:Y:S02]  /*0440*/  VIADD R4, R3, 0xffffffff ;  /* 0xffffffff03047836 */ /* 0x000fe40000000000 */
[----:B------:R-:W-:Y:S01]  /*0450*/  IMAD.SHL.U32 R10, R2, 0x2, RZ ;  /* 0x00000002020a7824 */ /* 0x000fe200078e00ff */
[----:B------:R-:W-:Y:S01]  /*0460*/  UIADD3 UR4, UPT, UPT, UR8, -0x1, URZ ;  /* 0xffffffff08047890 */ /* 0x000fe2000fffe0ff */
[----:B------:R-:W-:Y:S01]  /*0470*/  IMAD.MOV.U32 R11, RZ, RZ, RZ ;  /* 0x000000ffff0b7224 */ /* 0x000fe200078e00ff */
[----:B------:R-:W-:Y:S01]  /*0480*/  ISETP.NE.AND P0, PT, R4, UR8, PT ;  /* 0x0000000804007c0c */ /* 0x000fe2000bf05270 */
[----:B------:R-:W2:Y:S08]  /*0490*/  LDC R6, c[0x0][0x370] ;  /* 0x0000dc00ff067b82 */ /* 0x000eb00000000800 */
[----:B------:R-:W3:Y:S08]  /*04a0*/  LDC.64 R8, c[0x0][0x398] ;  /* 0x0000e600ff087b82 */ /* 0x000ef00000000a00 */
[----:B------:R-:W4:Y:S01]  /*04b0*/  LDC.64 R14, c[0x0][0x390] ;  /* 0x0000e400ff0e7b82 */ /* 0x000f220000000a00 */
[C---:B0-----:R-:W-:Y:S01]  /*04c0*/  LEA.HI R7, R13.reuse, R13, RZ, 0x1 ;  /* 0x0000000d0d077211 */ /* 0x041fe200078f08ff */
[----:B------:R-:W-:-:S02]  /*04d0*/  IMAD R5, R13, UR8, R13 ;  /* 0x000000080d057c24 */ /* 0x000fc4000f8e020d */
[----:B------:R-:W-:Y:S01]  /*04e0*/  IMAD R13, R13, UR4, R10 ;  /* 0x000000040d0d7c24 */ /* 0x000fe2000f8e020a */
[----:B------:R-:W-:Y:S01]  /*04f0*/  SHF.R.S32.HI R3, RZ, 0x1, R7 ;  /* 0x00000001ff037819 */ /* 0x000fe20000011407 */
[----:B------:R-:W-:Y:S02]  /*0500*/  IMAD.IADD R7, R10, 0x1, R5 ;  /* 0x000000010a077824 */ /* 0x000fe400078e0205 */
[----:B--2---:R-:W-:Y:S02]  /*0510*/  VIADD R4, R6, 0xffffffff ;  /* 0xffffffff06047836 */ /* 0x004fe40000000000 */
[----:B------:R-:W-:Y:S01]  /*0520*/  IMAD R6, R3, UR8, R2 ;  /* 0x0000000803067c24 */ /* 0x000fe2000f8e0202 */
[C---:B-1----:R-:W-:Y:S02]  /*0530*/  IADD3 R2, P1, PT, R7.reuse, UR10, RZ ;  /* 0x0000000a07027c10 */ /* 0x042fe4000ff3e0ff */
[----:B------:R-:W-:Y:S01]  /*0540*/  ISETP.NE.AND P0, PT, R4, UR8, P0 ;  /* 0x0000000804007c0c */ /* 0x000fe20008705270 */
[----:B------:R-:W-:Y:S01]  /*0550*/  VIADD R4, R7, 0x1 ;  /* 0x0000000107047836 */ /* 0x000fe20000000000 */
[----:B------:R-:W-:Y:S01]  /*0560*/  IADD3 R5, PT, PT, R3, R6, RZ ;  /* 0x0000000603057210 */ /* 0x000fe20007ffe0ff */
[----:B------:R-:W-:-:S02]  /*0570*/  VIADD R3, R13, 0x1 ;  /* 0x000000010d037836 */ /* 0x000fc40000000000 */
[----:B---3--:R-:W-:Y:S01]  /*0580*/  IMAD.WIDE.U32 R6, R6, 0x4, R8 ;  /* 0x0000000406067825 */ /* 0x008fe200078e0008 */
[----:B------:R-:W-:-:S03]  /*0590*/  IADD3 R4, P2, PT, R4, UR10, RZ ;  /* 0x0000000a04047c10 */ /* 0x000fc6000ff5e0ff */
[----:B------:R-:W-:-:S04]  /*05a0*/  IMAD.WIDE.U32 R8, R5, 0x4, R8 ;  /* 0x0000000405087825 */ /* 0x000fc800078e0008 */
[----:B----4-:R-:W-:-:S04]  /*05b0*/  IMAD.WIDE.U32 R12, R13, 0x4, R14 ;  /* 0x000000040d0c7825 */ /* 0x010fc800078e000e */
[----:B------:R-:W-:-:S04]  /*05c0*/  IMAD.WIDE.U32 R14, R3, 0x4, R14 ;  /* 0x00000004030e7825 */ /* 0x000fc800078e000e */
[----:B------:R-:W-:Y:S02]  /*05d0*/  IMAD.X R3, RZ, RZ, UR11, P1 ;  /* 0x0000000bff037e24 */ /* 0x000fe400088e06ff */
[----:B------:R-:W-:-:S07]  /*05e0*/  IMAD.X R5, RZ, RZ, UR11, P2 ;  /* 0x0000000bff057e24 */ /* 0x000fce00090e06ff */
.L_x_11:
[----:B01----:R-:W-:Y:S01]  /*05f0*/  BSSY B0, `(.L_x_5) ;  /* 0x0000005000007945 */ /* 0x003fe20003800000 */
.L_x_6:
[----:B------:R-:W2:Y:S01]  /*0600*/  LDG.E.STRONG.SYS R16, desc[UR6][R6.64] ;  /* 0x0000000606107981 */ /* 0x000ea2000c1f5900 */
[----:B------:R-:W-:Y:S05]  /*0610*/  YIELD ;  /* 0x0000000000007946 */ /* 0x000fea0003800000 */
[----:B--2---:R-:W-:-:S13]  /*0620*/  ISETP.NE.AND P1, PT, R16, RZ, PT ;  /* 0x000000ff1000720c */ /* 0x004fda0003f25270 */
[----:B------:R-:W-:Y:S05]  /*0630*/  @!P1 BRA `(.L_x_6) ;  /* 0xfffffffc00f09947 */ /* 0x000fea000383ffff */
[----:B------:R-:W-:Y:S05]  /*0640*/  BSYNC B0 ;  /* 0x0000000000007941 */ /* 0x000fea0003800000 */
.L_x_5:
[----:B------:R-:W2:Y:S01]  /*0650*/  LDG.E R19, desc[UR6][R14.64] ;  /* 0x000000060e137981 */ /* 0x000ea2000c1e1900 */
[----:B------:R-:W2:Y:S01]  /*0660*/  LDC R16, c[0x0][0x380] ;  /* 0x0000e000ff107b82 */ /* 0x000ea20000000800 */
[----:B------:R-:W0:Y:S02]  /*0670*/  LDCU.64 UR4, c[0x0][0x388] ;  /* 0x00007100ff0477ac */ /* 0x000e240008000a00 */
[----:B------:R-:W3:Y:S01]  /*0680*/  LDG.E R17, desc[UR6][R12.64] ;  /* 0x000000060c117981 */ /* 0x000ee2000c1e1900 */
[----:B------:R-:W-:Y:S01]  /*0690*/  BSSY B0, `(.L_x_7) ;  /* 0x000000e000007945 */ /* 0x000fe20003800000 */
[C---:B--2---:R-:W-:Y:S02]  /*06a0*/  IMAD R19, R16.reuse, UR8, R19 ;  /* 0x0000000810137c24 */ /* 0x044fe4000f8e0213 */
[----:B---3--:R-:W-:-:S03]  /*06b0*/  IMAD R17, R16, UR8, R17 ;  /* 0x0000000810117c24 */ /* 0x008fc6000f8e0211 */
[----:B0-----:R-:W-:Y:S02]  /*06c0*/  IADD3 R20, P2, PT, R19, UR4, RZ ;  /* 0x0000000413147c10 */ /* 0x001fe4000ff5e0ff */
[----:B------:R-:W-:-:S03]  /*06d0*/  IADD3 R18, P1, PT, R17, UR4, RZ ;  /* 0x0000000411127c10 */ /* 0x000fc6000ff3e0ff */
[----:B------:R-:W-:Y:S02]  /*06e0*/  IMAD.X R21, RZ, RZ, UR5, P2 ;  /* 0x00000005ff157e24 */ /* 0x000fe400090e06ff */
[----:B------:R-:W-:-:S04]  /*06f0*/  IMAD.X R19, RZ, RZ, UR5, P1 ;  /* 0x00000005ff137e24 */ /* 0x000fc800088e06ff */
[----:B------:R0:W5:Y:S04]  /*0700*/  LDG.E.U8 R21, desc[UR6][R20.64] ;  /* 0x0000000614157981 */ /* 0x000168000c1e1100 */
[----:B------:R0:W5:Y:S04]  /*0710*/  LDG.E.U8 R18, desc[UR6][R18.64] ;  /* 0x0000000612127981 */ /* 0x000168000c1e1100 */
[----:B------:R0:W-:Y:S02]  /*0720*/  STG.E.STRONG.SYS desc[UR6][R6.64], RZ ;  /* 0x000000ff06007986 */ /* 0x0001e4000c115906 */
.L_x_8:
[----:B------:R-:W2:Y:S01]  /*0730*/  LDG.E.STRONG.SYS R17, desc[UR6][R8.64] ;  /* 0x0000000608117981 */ /* 0x000ea2000c1f5900 */
[----:B------:R-:W-:Y:S05]  /*0740*/  YIELD ;  /* 0x0000000000007946 */ /* 0x000fea0003800000 */
[----:B--2---:R-:W-:-:S13]  /*0750*/  ISETP.NE.AND P1, PT, R17, 0x1, PT ;  /* 0x000000011100780c */ /* 0x004fda0003f25270 */
[----:B------:R-:W-:Y:S05]  /*0760*/  @!P1 BRA `(.L_x_8) ;  /* 0xfffffffc00f09947 */ /* 0x000fea000383ffff */
[----:B------:R-:W-:Y:S05]  /*0770*/  BSYNC B0 ;  /* 0x0000000000007941 */ /* 0x000fea0003800000 */
.L_x_7:
[----:B------:R-:W1:Y:S01]  /*0780*/  LDCU UR4, c[0x0][0x3a0] ;  /* 0x00007400ff0477ac */ /* 0x000e620008000800 */
[----:B-----5:R-:W-:Y:S02]  /*0790*/  PRMT R17, R18, 0x8880, RZ ;  /* 0x0000888012117816 */ /* 0x020fe400000000ff */
[----:B0-----:R-:W-:Y:S02]  /*07a0*/  PRMT R19, R21, 0x8880, RZ ;  /* 0x0000888015137816 */ /* 0x001fe400000000ff */
[----:B-1----:R-:W-:Y:S02]  /*07b0*/  LOP3.LUT R17, R17, UR4, RZ, 0xc0, !PT ;  /* 0x0000000411117c12 */ /* 0x002fe4000f8ec0ff */
[----:B------:R-:W-:-:S04]  /*07c0*/  LOP3.LUT R20, R19, UR4, RZ, 0xc0, !PT ;  /* 0x0000000413147c12 */ /* 0x000fc8000f8ec0ff */
[----:B------:R-:W-:-:S04]  /*07d0*/  ISETP.GE.AND P1, PT, R17, R20, PT ;  /* 0x000000141100720c */ /* 0x000fc80003f26270 */
[----:B------:R-:W-:Y:S02]  /*07e0*/  SEL R17, R18, R21, !P1 ;  /* 0x0000001512117207 */ /* 0x000fe40004800000 */
[----:B------:R-:W-:-:S03]  /*07f0*/  SEL R21, R21, R18, !P1 ;  /* 0x0000001215157207 */ /* 0x000fc60004800000 */
[----:B------:R0:W-:Y:S04]  /*0800*/  STG.E.U8 desc[UR6][R2.64], R17 ;  /* 0x0000001102007986 */ /* 0x0001e8000c101106 */
[----:B------:R0:W-:Y:S01]  /*0810*/  STG.E.U8 desc[UR6][R4.64], R21 ;  /* 0x0000001504007986 */ /* 0x0001e2000c101106 */
[----:B------:R-:W-:Y:S05]  /*0820*/  @!P0 BRA `(.L_x_9) ;  /* 0x0000000000108947 */ /* 0x000fea0003800000 */
[----:B0-----:R-:W-:-:S05]  /*0830*/  HFMA2 R17, -RZ, RZ, 0, 5.9604644775390625e-08 ;  /* 0x00000001ff117431 */ /* 0x001fca00000001ff */
[----:B------:R0:W-:Y:S01]  /*0840*/  STG.E.STRONG.SYS desc[UR6][R8.64], R17 ;  /* 0x0000001108007986 */ /* 0x0001e2000c115906 */
[----:B------:R-:W-:Y:S05]  /*0850*/  WARPSYNC R0 ;  /* 0x0000000000007348 */ /* 0x000fea0003800000 */
[----:B------:R-:W-:Y:S05]  /*0860*/  BRA `(.L_x_10) ;  /* 0x00000000001c7947 */ /* 0x000fea0003800000 */
.L_x_9:
[----:B------:R-:W1:Y:S01]  /*0870*/  LDCU.64 UR4, c[0x0][0x3b0] ;  /* 0x00007600ff0477ac */ /* 0x000e620008000a00 */
[----:B------:R-:W-:-:S05]  /*0880*/  IMAD.IADD R19, R10, 0x1, R11 ;  /* 0x000000010a137824 */ /* 0x000fca00078e020b */
[----:B-1----:R-:W-:-:S04]  /*0890*/  IADD3 R18, P1, PT, R19, UR4, RZ ;  /* 0x0000000413127c10 */ /* 0x002fc8000ff3e0ff */
[----:B------:R-:W-:-:S05]  /*08a0*/  LEA.HI.X.SX32 R19, R19, UR5, 0x1, P1 ;  /* 0x0000000513137c11 */ /* 0x000fca00088f0eff */
[----:B------:R1:W-:Y:S04]  /*08b0*/  STG.E.U8 desc[UR6][R18.64], R17 ;  /* 0x0000001112007986 */ /* 0x0003e8000c101106 */
[----:B0-----:R-:W2:Y:S04]  /*08c0*/  LDG.E.U8 R21, desc[UR6][R4.64] ;  /* 0x0000000604157981 */ /* 0x001ea8000c1e1100 */
[----:B--2---:R1:W-:Y:S02]  /*08d0*/  STG.E.U8 desc[UR6][R18.64+0x1], R21 ;  /* 0x0000011512007986 */ /* 0x0043e4000c101106 */
.L_x_10:
[----:B------:R-:W-:-:S05]  /*08e0*/  IMAD.IADD R11, R11, 0x1, R16 ;  /* 0x000000010b0b7824 */ /* 0x000fca00078e0210 */
[----:B------:R-:W-:-:S13]  /*08f0*/  ISETP.GE.AND P1, PT, R11, 0x20000, PT ;  /* 0x000200000b00780c */ /* 0x000fda0003f26270 */
[----:B------:R-:W-:Y:S05]  /*0900*/  @!P1 BRA `(.L_x_11) ;  /* 0xfffffffc00389947 */ /* 0x000fea000383ffff */
[----:B------:R-:W-:Y:S05]  /*0910*/  EXIT ;  /* 0x000000000000794d */ /* 0x000fea0003800000 */
.L_x_4:
[----:B------:R-:W-:-:S13]  /*0920*/  ISETP.NE.AND P0, PT, R3, UR8, PT ;  /* 0x0000000803007c0c */ /* 0x000fda000bf05270 */
[----:B------:R-:W-:Y:S05]  /*0930*/  @!P0 BRA `(.L_x_12) ;  /* 0x00000004007c8947 */ /* 0x000fea0003800000 */
[----:B------:R-:W0:Y:S01]  /*0940*/  I2F.U32.RP R6, R3 ;  /* 0x0000000300067306 */ /* 0x000e220000209000 */
[----:B------:R-:W1:Y:S01]  /*0950*/  LDC R13, c[0x0][0x380] ;  /* 0x0000e000ff0d7b82 */ /* 0x000e620000000800 */
[----:B------:R-:W-:Y:S01]  /*0960*/  ISETP.NE.U32.AND P1, PT, R3, RZ, PT ;  /* 0x000000ff0300720c */ /* 0x000fe20003f25070 */
[----:B------:R-:W2:Y:S01]  /*0970*/  LDCU.64 UR10, c[0x0][0x388] ;  /* 0x00007100ff0a77ac */ /* 0x000ea20008000a00 */
[----:B------:R-:W-:Y:S02]  /*0980*/  IMAD.SHL.U32 R10, R2, 0x2, RZ ;  /* 0x00000002020a7824 */ /* 0x000fe400078e00ff */
[----:B------:R-:W-:Y:S01]  /*0990*/  IMAD.MOV.U32 R11, RZ, RZ, 0x20000 ;  /* 0x00020000ff0b7424 */ /* 0x000fe200078e00ff */
[----:B------:R-:W3:Y:S02]  /*09a0*/  LDCU UR4, c[0x0][0x370] ;  /* 0x00006e00ff0477ac */ /* 0x000ee40008000800 */
[----:B------:R-:W4:Y:S01]  /*09b0*/  LDC.64 R14, c[0x0][0x390] ;  /* 0x0000e400ff0e7b82 */ /* 0x000f220000000a00 */
[----:B0-----:R-:W0:Y:S01]  /*09c0*/  MUFU.RCP R6, R6 ;  /* 0x0000000600067308 */ /* 0x001e220000001000 */
[----:B---3--:R-:W-:Y:S01]  /*09d0*/  UIADD3 UR4, UPT, UPT, UR4, -0x1, URZ ;  /* 0xffffffff04047890 */ /* 0x008fe2000fffe0ff */
[----:B0-----:R-:W-:-:S06]  /*09e0*/  VIADD R4, R6, 0xffffffe ;  /* 0x0ffffffe06047836 */ /* 0x001fcc0000000000 */
[----:B------:R0:W3:Y:S02]  /*09f0*/  F2I.FTZ.U32.TRUNC.NTZ R5, R4 ;  /* 0x0000000400057305 */ /* 0x0000e4000021f000 */
[----:B0-----:R-:W-:Y:S02]  /*0a00*/  IMAD.MOV.U32 R4, RZ, RZ, RZ ;  /* 0x000000ffff047224 */ /* 0x001fe400078e00ff */
[----:B---3--:R-:W-:-:S04]  /*0a10*/  IMAD.MOV R8, RZ, RZ, -R5 ;  /* 0x000000ffff087224 */ /* 0x008fc800078e0a05 */
[----:B------:R-:W-:Y:S02]  /*0a20*/  IMAD R7, R8, R3, RZ ;  /* 0x0000000308077224 */ /* 0x000fe400078e02ff */
[----:B------:R-:W0:Y:S02]  /*0a30*/  LDC.64 R8, c[0x0][0x398] ;  /* 0x0000e600ff087b82 */ /* 0x000e240000000a00 */
[----:B------:R-:W-:Y:S01]  /*0a40*/  IMAD.HI.U32 R5, R5, R7, R4 ;  /* 0x0000000705057227 */ /* 0x000fe200078e0004 */
[----:B-1----:R-:W-:-:S03]  /*0a50*/  LEA.HI R4, R13, R13, RZ, 0x1 ;  /* 0x0000000d0d047211 */ /* 0x002fc600078f08ff */
[----:B------:R-:W-:Y:S02]  /*0a60*/  IMAD R7, R13, UR8, R13 ;  /* 0x000000080d077c24 */ /* 0x000fe4000f8e020d */
[----:B------:R-:W-:-:S04]  /*0a70*/  IMAD.HI.U32 R5, R5, UR8, RZ ;  /* 0x0000000805057c27 */ /* 0x000fc8000f8e00ff */
[----:B------:R-:W-:Y:S01]  /*0a80*/  IMAD.MOV R12, RZ, RZ, -R5 ;  /* 0x000000ffff0c7224 */ /* 0x000fe200078e0a05 */
[----:B------:R-:W-:Y:S01]  /*0a90*/  SHF.R.S32.HI R5, RZ, 0x1, R4 ;  /* 0x00000001ff057819 */ /* 0x000fe20000011404 */
[----:B------:R-:W-:Y:S02]  /*0aa0*/  IMAD.IADD R7, R10, 0x1, R7 ;  /* 0x000000010a077824 */ /* 0x000fe400078e0207 */
[----:B------:R-:W-:Y:S02]  /*0ab0*/  IMAD R12, R3, R12, UR8 ;  /* 0x00000008030c7e24 */ /* 0x000fe4000f8e020c */
[----:B------:R-:W-:Y:S02]  /*0ac0*/  IMAD R2, R5, UR8, R2 ;  /* 0x0000000805027c24 */ /* 0x000fe4000f8e0202 */
[----:B------:R-:W-:Y:S01]  /*0ad0*/  VIADD R4, R7, 0x1 ;  /* 0x0000000107047836 */ /* 0x000fe20000000000 */
[----:B------:R-:W-:Y:S01]  /*0ae0*/  ISETP.GE.U32.AND P0, PT, R12, R3, PT ;  /* 0x000000030c00720c */ /* 0x000fe20003f06070 */
[----:B------:R-:W-:-:S12]  /*0af0*/  IMAD.IADD R5, R5, 0x1, R2 ;  /* 0x0000000105057824 */ /* 0x000fd800078e0202 */
[----:B------:R-:W-:-:S04]  /*0b00*/  @P0 IADD3 R12, PT, PT, R12, -R3, RZ ;  /* 0x800000030c0c0210 */ /* 0x000fc80007ffe0ff */
[----:B------:R-:W-:-:S13]  /*0b10*/  ISETP.GE.U32.AND P0, PT, R12, R3, PT ;  /* 0x000000030c00720c */ /* 0x000fda0003f06070 */
[----:B------:R-:W-:Y:S01]  /*0b20*/  @P0 IMAD.IADD R12, R12, 0x1, -R3 ;  /* 0x000000010c0c0824 */ /* 0x000fe200078e0a03 */
[----:B------:R-:W-:Y:S02]  /*0b30*/  @!P1 LOP3.LUT R12, RZ, R3, RZ, 0x33, !PT ;  /* 0x00000003ff0c9212 */ /* 0x000fe400078e33ff */
[----:B--2---:R-:W-:Y:S02]  /*0b40*/  IADD3 R6, P0, PT, R7, UR10, RZ ;  /* 0x0000000a07067c10 */ /* 0x004fe4000ff1e0ff */
[----:B------:R-:W-:Y:S01]  /*0b50*/  IADD3 R4, P1, PT, R4, UR10, RZ ;  /* 0x0000000a04047c10 */ /* 0x000fe2000ff3e0ff */
[----:B------:R-:W-:Y:S02]  /*0b60*/  VIADD R3, R12, 0xffffffff ;  /* 0xffffffff0c037836 */ /* 0x000fe40000000000 */
[----:B------:R-:W-:Y:S02]  /*0b70*/  IMAD.X R7, RZ, RZ, UR11, P0 ;  /* 0x0000000bff077e24 */ /* 0x000fe400080e06ff */
[----:B------:R-:W-:-:S02]  /*0b80*/  IMAD R13, R3, R13, R10 ;  /* 0x0000000d030d7224 */ /* 0x000fc400078e020a */
[----:B0-----:R-:W-:-:S04]  /*0b90*/  IMAD.WIDE.U32 R2, R2, 0x4, R8 ;  /* 0x0000000402027825 */ /* 0x001fc800078e0008 */
[----:B------:R-:W-:Y:S01]  /*0ba0*/  IMAD.WIDE.U32 R8, R5, 0x4, R8 ;  /* 0x0000000405087825 */ /* 0x000fe200078e0008 */
[----:B------:R-:W-:-:S03]  /*0bb0*/  IADD3 R5, PT, PT, R13, 0x1, RZ ;  /* 0x000000010d057810 */ /* 0x000fc60007ffe0ff */
[----:B----4-:R-:W-:-:S04]  /*0bc0*/  IMAD.WIDE.U32 R12, R13, 0x4, R14 ;  /* 0x000000040d0c7825 */ /* 0x010fc800078e000e */
[----:B------:R-:W-:-:S04]  /*0bd0*/  IMAD.WIDE.U32 R14, R5, 0x4, R14 ;  /* 0x00000004050e7825 */ /* 0x000fc800078e000e */
[----:B------:R-:W-:-:S07]  /*0be0*/  IMAD.X R5, RZ, RZ, UR11, P1 ;  /* 0x0000000bff057e24 */ /* 0x000fce00088e06ff */
.L_x_19:
[----:B01----:R-:W-:Y:S01]  /*0bf0*/  BSSY B0, `(.L_x_13) ;  /* 0x0000005000007945 */ /* 0x003fe20003800000 */
.L_x_14:
[----:B------:R-:W2:Y:S01]  /*0c00*/  LDG.E.STRONG.SYS R16, desc[UR6][R2.64] ;  /* 0x0000000602107981 */ /* 0x000ea2000c1f5900 */
[----:B------:R-:W-:Y:S05]  /*0c10*/  YIELD ;  /* 0x0000000000007946 */ /* 0x000fea0003800000 */
[----:B--2---:R-:W-:-:S13]  /*0c20*/  ISETP.NE.AND P0, PT, R16, RZ, PT ;  /* 0x000000ff1000720c */ /* 0x004fda0003f05270 */
[----:B------:R-:W-:Y:S05]  /*0c30*/  @!P0 BRA `(.L_x_14) ;  /* 0xfffffffc00f08947 */ /* 0x000fea000383ffff */
[----:B------:R-:W-:Y:S05]  /*0c40*/  BSYNC B0 ;  /* 0x0000000000007941 */ /* 0x000fea0003800000 */
.L_x_13:
        /* <DEDUP_REMOVED lines=14> */
.L_x_16:
[----:B------:R-:W2:Y:S01]  /*0d30*/  LDG.E.STRONG.SYS R17, desc[UR6][R8.64] ;  /* 0x0000000608117981 */ /* 0x000ea2000c1f5900 */
[----:B------:R-:W-:Y:S05]  /*0d40*/  YIELD ;  /* 0x0000000000007946 */ /* 0x000fea0003800000 */
[----:B--2---:R-:W-:-:S13]  /*0d50*/  ISETP.NE.AND P0, PT, R17, 0x1, PT ;  /* 0x000000011100780c */ /* 0x004fda0003f05270 */
[----:B------:R-:W-:Y:S05]  /*0d60*/  @!P0 BRA `(.L_x_16) ;  /* 0xfffffffc00f08947 */ /* 0x000fea000383ffff */
[----:B------:R-:W-:Y:S05]  /*0d70*/  BSYNC B0 ;  /* 0x0000000000007941 */ /* 0x000fea0003800000 */
.L_x_15:
[----:B------:R-:W1:Y:S01]  /*0d80*/  LDCU UR5, c[0x0][0x3a0] ;  /* 0x00007400ff0577ac */ /* 0x000e620008000800 */
[----:B-----5:R-:W-:Y:S02]  /*0d90*/  PRMT R17, R18, 0x8880, RZ ;  /* 0x0000888012117816 */ /* 0x020fe400000000ff */
[----:B0-----:R-:W-:Y:S01]  /*0da0*/  PRMT R19, R21, 0x8880, RZ ;  /* 0x0000888015137816 */ /* 0x001fe200000000ff */
[----:B------:R-:W-:Y:S01]  /*0db0*/  UISETP.NE.AND UP0, UPT, UR8, UR4, UPT ;  /* 0x000000040800728c */ /* 0x000fe2000bf05270 */
[----:B-1----:R-:W-:Y:S02]  /*0dc0*/  LOP3.LUT R17, R17, UR5, RZ, 0xc0, !PT ;  /* 0x0000000511117c12 */ /* 0x002fe4000f8ec0ff */
[----:B------:R-:W-:-:S04]  /*0dd0*/  LOP3.LUT R20, R19, UR5, RZ, 0xc0, !PT ;  /* 0x0000000513147c12 */ /* 0x000fc8000f8ec0ff */
[----:B------:R-:W-:-:S04]  /*0de0*/  ISETP.GE.AND P0, PT, R17, R20, PT ;  /* 0x000000141100720c */ /* 0x000fc80003f06270 */
[----:B------:R-:W-:Y:S02]  /*0df0*/  SEL R17, R18, R21, !P0 ;  /* 0x0000001512117207 */ /* 0x000fe40004000000 */
[----:B------:R-:W-:-:S03]  /*0e00*/  SEL R21, R21, R18, !P0 ;  /* 0x0000001215157207 */ /* 0x000fc60004000000 */
[----:B------:R0:W-:Y:S04]  /*0e10*/  STG.E.U8 desc[UR6][R6.64], R17 ;  /* 0x0000001106007986 */ /* 0x0001e8000c101106 */
[----:B------:R0:W-:Y:S01]  /*0e20*/  STG.E.U8 desc[UR6][R4.64], R21 ;  /* 0x0000001504007986 */ /* 0x0001e2000c101106 */
[----:B------:R-:W-:Y:S05]  /*0e30*/  BRA.U !UP0, `(.L_x_17) ;  /* 0x0000000108107547 */ /* 0x000fea000b800000 */
[----:B0-----:R-:W-:-:S05]  /*0e40*/  IMAD.MOV.U32 R17, RZ, RZ, 0x1 ;  /* 0x00000001ff117424 */ /* 0x001fca00078e00ff */
[----:B------:R0:W-:Y:S01]  /*0e50*/  STG.E.STRONG.SYS desc[UR6][R8.64], R17 ;  /* 0x0000001108007986 */ /* 0x0001e2000c115906 */
[----:B------:R-:W-:Y:S05]  /*0e60*/  WARPSYNC R0 ;  /* 0x0000000000007348 */ /* 0x000fea0003800000 */
[----:B------:R-:W-:Y:S05]  /*0e70*/  BRA `(.L_x_18) ;  /* 0x00000000001c7947 */ /* 0x000fea0003800000 */
.L_x_17:
[----:B------:R-:W1:Y:S01]  /*0e80*/  LDCU.64 UR10, c[0x0][0x3b0] ;  /* 0x00007600ff0a77ac */ /* 0x000e620008000a00 */
[----:B------:R-:W-:-:S04]  /*0e90*/  IADD3 R19, PT, PT, R10, R11, RZ ;  /* 0x0000000b0a137210 */ /* 0x000fc80007ffe0ff */
[----:B-1----:R-:W-:-:S04]  /*0ea0*/  IADD3 R18, P0, PT, R19, UR10, RZ ;  /* 0x0000000a13127c10 */ /* 0x002fc8000ff1e0ff */
[----:B------:R-:W-:-:S05]  /*0eb0*/  LEA.HI.X.SX32 R19, R19, UR11, 0x1, P0 ;  /* 0x0000000b13137c11 */ /* 0x000fca00080f0eff */
[----:B------:R1:W-:Y:S04]  /*0ec0*/  STG.E.U8 desc[UR6][R18.64], R17 ;  /* 0x0000001112007986 */ /* 0x0003e8000c101106 */
[----:B0-----:R-:W2:Y:S04]  /*0ed0*/  LDG.E.U8 R21, desc[UR6][R4.64] ;  /* 0x0000000604157981 */ /* 0x001ea8000c1e1100 */
[----:B--2---:R1:W-:Y:S02]  /*0ee0*/  STG.E.U8 desc[UR6][R18.64+0x1], R21 ;  /* 0x0000011512007986 */ /* 0x0043e4000c101106 */
.L_x_18:
[----:B------:R-:W-:-:S05]  /*0ef0*/  IMAD.IADD R11, R11, 0x1, R16 ;  /* 0x000000010b0b7824 */ /* 0x000fca00078e0210 */
[----:B------:R-:W-:-:S13]  /*0f00*/  ISETP.GE.AND P0, PT, R11, 0x40000, PT ;  /* 0x000400000b00780c */ /* 0x000fda0003f06270 */
[----:B------:R-:W-:Y:S05]  /*0f10*/  @!P0 BRA `(.L_x_19) ;  /* 0xfffffffc00348947 */ /* 0x000fea000383ffff */
[----:B------:R-:W-:Y:S05]  /*0f20*/  EXIT ;  /* 0x000000000000794d */ /* 0x000fea0003800000 */
.L_x_12:
[----:B------:R-:W0:Y:S01]  /*0f30*/  LDC R4, c[0x0][0x380] ;  /* 0x0000e000ff047b82 */ /* 0x000e220000000800 */
[----:B------:R-:W1:Y:S07]  /*0f40*/  LDCU.64 UR4, c[0x0][0x388] ;  /* 0x00007100ff0477ac */ /* 0x000e6e0008000a00 */
[----:B------:R-:W2:Y:S01]  /*0f50*/  LDC.64 R8, c[0x0][0x398] ;  /* 0x0000e600ff087b82 */ /* 0x000ea20000000a00 */
[C---:B0-----:R-:W-:Y:S01]  /*0f60*/  LEA.HI R6, R4.reuse, R4, RZ, 0x1 ;  /* 0x0000000404067211 */ /* 0x041fe200078f08ff */
[----:B------:R-:W-:-:S03]  /*0f70*/  IMAD R5, R4, R3, R4 ;  /* 0x0000000304057224 */ /* 0x000fc600078e0204 */
[----:B------:R-:W-:Y:S01]  /*0f80*/  SHF.R.S32.HI R6, RZ, 0x1, R6 ;  /* 0x00000001ff067819 */ /* 0x000fe20000011406 */
[----:B------:R-:W-:-:S04]  /*0f90*/  IMAD R5, R2, 0x2, R5 ;  /* 0x0000000202057824 */ /* 0x000fc800078e0205 */
[----:B------:R-:W-:Y:S01]  /*0fa0*/  IMAD R3, R6, R3, R6 ;  /* 0x0000000306037224 */ /* 0x000fe200078e0206 */
[C---:B-1----:R-:W-:Y:S01]  /*0fb0*/  IADD3 R4, P0, PT, R5.reuse, UR4, RZ ;  /* 0x0000000405047c10 */ /* 0x042fe2000ff1e0ff */
[----:B------:R-:W-:Y:S02]  /*0fc0*/  VIADD R6, R5, 0x1 ;  /* 0x0000000105067836 */ /* 0x000fe40000000000 */
[----:B------:R-:W-:Y:S02]  /*0fd0*/  IMAD.IADD R3, R3, 0x1, R2 ;  /* 0x0000000103037824 */ /* 0x000fe400078e0202 */
[----:B------:R-:W-:Y:S01]  /*0fe0*/  IMAD.X R5, RZ, RZ, UR5, P0 ;  /* 0x00000005ff057e24 */ /* 0x000fe200080e06ff */
[----:B------:R-:W-:Y:S01]  /*0ff0*/  IADD3 R6, P1, PT, R6, UR4, RZ ;  /* 0x0000000406067c10 */ /* 0x000fe2000ff3e0ff */
[----:B--2---:R-:W-:-:S03]  /*1000*/  IMAD.WIDE.U32 R8, R3, 0x4, R8 ;  /* 0x0000000403087825 */ /* 0x004fc600078e0008 */
[----:B------:R-:W-:Y:S01]  /*1010*/  IADD3.X R7, PT, PT, RZ, UR5, RZ, P1, !PT ;  /* 0x00000005ff077c10 */ /* 0x000fe20008ffe4ff */
[----:B------:R-:W-:-:S08]  /*1020*/  IMAD.MOV.U32 R3, RZ, RZ, 0x20000 ;  /* 0x00020000ff037424 */ /* 0x000fd000078e00ff */
.L_x_22:
[----:B0-----:R-:W0:Y:S01]  /*1030*/  LDC.64 R10, c[0x0][0x3a8] ;  /* 0x0000ea00ff0a7b82 */ /* 0x001e220000000a00 */
[----:B------:R-:W-:Y:S01]  /*1040*/  IMAD R13, R2, 0x2, R3 ;  /* 0x00000002020d7824 */ /* 0x000fe200078e0203 */
[----:B------:R-:W1:Y:S03]  /*1050*/  LDCU UR4, c[0x0][0x380] ;  /* 0x00007000ff0477ac */ /* 0x000e660008000800 */
[----:B0-----:R-:W-:-:S05]  /*1060*/  IMAD.WIDE R10, R13, 0x4, R10 ;  /* 0x000000040d0a7825 */ /* 0x001fca00078e020a */
[----:B------:R0:W5:Y:S04]  /*1070*/  LDG.E R12, desc[UR6][R10.64] ;  /* 0x000000060a0c7981 */ /* 0x000168000c1e1900 */
[----:B------:R0:W5:Y:S01]  /*1080*/  LDG.E R15, desc[UR6][R10.64+0x4] ;  /* 0x000004060a0f7981 */ /* 0x000162000c1e1900 */
[----:B------:R-:W-:Y:S01]  /*1090*/  BSSY B0, `(.L_x_20) ;  /* 0x0000006000007945 */ /* 0x000fe20003800000 */
[----:B-1----:R-:W-:-:S07]  /*10a0*/  VIADD R3, R3, UR4 ;  /* 0x0000000403037c36 */ /* 0x002fce0008000000 */
.L_x_21:
[----:B0-----:R-:W2:Y:S01]  /*10b0*/  LDG.E.STRONG.SYS R10, desc[UR6][R8.64] ;  /* 0x00000006080a7981 */ /* 0x001ea2000c1f5900 */
[----:B------:R-:W-:Y:S05]  /*10c0*/  YIELD ;  /* 0x0000000000007946 */ /* 0x000fea0003800000 */
[----:B--2---:R-:W-:-:S13]  /*10d0*/  ISETP.NE.AND P0, PT, R10, 0x1, PT ;  /* 0x000000010a00780c */ /* 0x004fda0003f05270 */
[----:B------:R-:W-:Y:S05]  /*10e0*/  @!P0 BRA `(.L_x_21) ;  /* 0xfffffffc00f08947 */ /* 0x000fea000383ffff */
[----:B------:R-:W-:Y:S05]  /*10f0*/  BSYNC B0 ;  /* 0x0000000000007941 */ /* 0x000fea0003800000 */
.L_x_20:
        /* <DEDUP_REMOVED lines=9> */
[----:B------:R0:W-:Y:S04]  /*1190*/  STG.E.U8 desc[UR6][R6.64], R11 ;  /* 0x0000000b06007986 */ /* 0x0001e8000c101106 */
[----:B------:R0:W-:Y:S01]  /*11a0*/  STG.E.STRONG.SYS desc[UR6][R8.64], R15 ;  /* 0x0000000f08007986 */ /* 0x0001e2000c115906 */
[----:B------:R-:W-:Y:S05]  /*11b0*/  WARPSYNC R0 ;  /* 0x0000000000007348 */ /* 0x000fea0003800000 */
[----:B------:R-:W-:Y:S05]  /*11c0*/  @!P0 BRA `(.L_x_22) ;  /* 0xfffffffc00988947 */ /* 0x000fea000383ffff */
[----:B------:R-:W-:Y:S05]  /*11d0*/  EXIT ;  /* 0x000000000000794d */ /* 0x000fea0003800000 */
.L_x_23:
[----:B------:R-:W-:-:S00]  /*11e0*/  BRA `(.L_x_23) ;  /* 0xfffffffc00fc7947 */ /* 0x000fc0000383ffff */
[----:B------:R-:W-:-:S00]  /*11f0*/  NOP ;  /* 0x0000000000007918 */ /* 0x000fc00000000000 */
        /* <DEDUP_REMOVED lines=8> */
.L_x_24:


//--------------------- .nv.shared.reserved.0     --------------------------
	.section	.nv.shared.reserved.0,"aw",@nobits
	.weak		__nv_reservedSMEM_offset_0_alias
	.size		__nv_reservedSMEM_offset_0_alias, 0, 64
	.other		__nv_reservedSMEM_offset_0_alias,@"STO_CUDA_RESERVED_SHARED STV_DEFAULT"
__nv_reservedSMEM_offset_0_alias:
	.zero		0
	.zero		64


//--------------------- .nv.constant0._Z5benesiiPcPiPViiS0_S_ --------------------------
	.section	.nv.constant0._Z5benesiiPcPiPViiS0_S_,"a",@progbits
	.sectionflags	@""
	.align	4
.nv.constant0._Z5benesiiPcPiPViiS0_S_:
	.zero		952


//--------------------- SYMBOLS --------------------------

	.type		.nv.reservedSmem.offset0,@object
	.size		.nv.reservedSmem.offset0,0x4
